	.headerflags	@"EF_CUDA_TEXMODE_UNIFIED EF_CUDA_64BIT_ADDRESS EF_CUDA_ACCELERATORS EF_CUDA_SM90 EF_CUDA_VIRTUAL_SM(EF_CUDA_SM90)"
	.elftype	@"ET_EXEC"


//--------------------- .nv.info                  --------------------------
	.section	.nv.info,"",@"SHT_CUDA_INFO"
	.align	4


	//----- nvinfo : EIATTR_REGCOUNT
	.align		4
        /*0000*/ 	.byte	0x04, 0x2f
        /*0002*/ 	.short	(.L_1 - .L_0)
	.align		4
.L_0:
        /*0004*/ 	.word	index@(triton_poi_fused_cat_52)
        /*0008*/ 	.word	0x0000001c


	//----- nvinfo : EIATTR_MIN_STACK_SIZE
	.align		4
.L_1:
        /*000c*/ 	.byte	0x04, 0x12
        /*000e*/ 	.short	(.L_3 - .L_2)
	.align		4
.L_2:
        /*0010*/ 	.word	index@(triton_poi_fused_cat_52)
        /*0014*/ 	.word	0x00000000


	//----- nvinfo : EIATTR_FRAME_SIZE
	.align		4
.L_3:
        /*0018*/ 	.byte	0x04, 0x11
        /*001a*/ 	.short	(.L_5 - .L_4)
	.align		4
.L_4:
        /*001c*/ 	.word	index@(triton_poi_fused_cat_52)
        /*0020*/ 	.word	0x00000000


	//----- nvinfo : EIATTR_MIN_STACK_SIZE
	.align		4
.L_5:
        /*0024*/ 	.byte	0x04, 0x12
        /*0026*/ 	.short	(.L_7 - .L_6)
	.align		4
.L_6:
        /*0028*/ 	.word	index@(triton_poi_fused_cat_52)
        /*002c*/ 	.word	0x00000000
.L_7:


//--------------------- .nv.info.triton_poi_fused_cat_52 --------------------------
	.section	.nv.info.triton_poi_fused_cat_52,"",@"SHT_CUDA_INFO"
	.sectionflags	@""
	.align	4


	//----- nvinfo : EIATTR_CUDA_API_VERSION
	.align		4
        /*0000*/ 	.byte	0x04, 0x37
        /*0002*/ 	.short	(.L_9 - .L_8)
.L_8:
        /*0004*/ 	.word	0x0000007c


	//----- nvinfo : EIATTR_KPARAM_INFO
	.align		4
.L_9:
        /*0008*/ 	.byte	0x04, 0x17
        /*000a*/ 	.short	(.L_11 - .L_10)
.L_10:
        /*000c*/ 	.word	0x00000000
        /*0010*/ 	.short	0x0003
        /*0012*/ 	.short	0x0014
        /*0014*/ 	.byte	0x00, 0xf0, 0x11, 0x00


	//----- nvinfo : EIATTR_KPARAM_INFO
	.align		4
.L_11:
        /*0018*/ 	.byte	0x04, 0x17
        /*001a*/ 	.short	(.L_13 - .L_12)
.L_12:
        /*001c*/ 	.word	0x00000000
        /*0020*/ 	.short	0x0002
        /*0022*/ 	.short	0x0010
        /*0024*/ 	.byte	0x00, 0xf0, 0x11, 0x00


	//----- nvinfo : EIATTR_KPARAM_INFO
	.align		4
.L_13:
        /*0028*/ 	.byte	0x04, 0x17
        /*002a*/ 	.short	(.L_15 - .L_14)
.L_14:
        /*002c*/ 	.word	0x00000000
        /*0030*/ 	.short	0x0001
        /*0032*/ 	.short	0x0008
        /*0034*/ 	.byte	0x00, 0xf4, 0x21, 0x00


	//----- nvinfo : EIATTR_KPARAM_INFO
	.align		4
.L_15:
        /*0038*/ 	.byte	0x04, 0x17
        /*003a*/ 	.short	(.L_17 - .L_16)
.L_16:
        /*003c*/ 	.word	0x00000000
        /*0040*/ 	.short	0x0000
        /*0042*/ 	.short	0x0000
        /*0044*/ 	.byte	0x00, 0xf4, 0x21, 0x00


	//----- nvinfo : EIATTR_SPARSE_MMA_MASK
	.align		4
.L_17:
        /*0048*/ 	.byte	0x03, 0x50
        /*004a*/ 	.short	0x0000


	//----- nvinfo : EIATTR_MAXREG_COUNT
	.align		4
        /*004c*/ 	.byte	0x03, 0x1b
        /*004e*/ 	.short	0x00ff


	//----- nvinfo : EIATTR_EXIT_INSTR_OFFSETS
	.align		4
        /*0050*/ 	.byte	0x04, 0x1c
        /*0052*/ 	.short	(.L_19 - .L_18)


	//   ....[0]....
.L_18:
        /*0054*/ 	.word	0x000004e0


	//   ....[1]....
        /*0058*/ 	.word	0x00000530


	//----- nvinfo : EIATTR_REQNTID
	.align		4
.L_19:
        /*005c*/ 	.byte	0x04, 0x10
        /*005e*/ 	.short	(.L_21 - .L_20)
.L_20:
        /*0060*/ 	.word	0x00000080
        /*0064*/ 	.word	0x00000001
        /*0068*/ 	.word	0x00000001


	//----- nvinfo : EIATTR_CBANK_PARAM_SIZE
	.align		4
.L_21:
        /*006c*/ 	.byte	0x03, 0x19
        /*006e*/ 	.short	0x0018


	//----- nvinfo : EIATTR_PARAM_CBANK
	.align		4
        /*0070*/ 	.byte	0x04, 0x0a
        /*0072*/ 	.short	(.L_23 - .L_22)
	.align		4
.L_22:
        /*0074*/ 	.word	index@(.nv.constant0.triton_poi_fused_cat_52)
        /*0078*/ 	.short	0x0210
        /*007a*/ 	.short	0x0018


	//----- nvinfo : EIATTR_SW_WAR
	.align		4
.L_23:
        /*007c*/ 	.byte	0x04, 0x36
        /*007e*/ 	.short	(.L_25 - .L_24)
.L_24:
        /*0080*/ 	.word	0x00000008
.L_25:


//--------------------- .nv.callgraph             --------------------------
	.section	.nv.callgraph,"",@"SHT_CUDA_CALLGRAPH"
	.align	4
	.sectionentsize	8
	.align		4
        /*0000*/ 	.word	0x00000000
	.align		4
        /*0004*/ 	.word	0xffffffff
	.align		4
        /*0008*/ 	.word	0x00000000
	.align		4
        /*000c*/ 	.word	0xfffffffe
	.align		4
        /*0010*/ 	.word	0x00000000
	.align		4
        /*0014*/ 	.word	0xfffffffd
	.align		4
        /*0018*/ 	.word	0x00000000
	.align		4
        /*001c*/ 	.word	0xfffffffc


//--------------------- .text.triton_poi_fused_cat_52 --------------------------
	.section	.text.triton_poi_fused_cat_52,"ax",@progbits
	.sectionflags	@"SHF_BARRIERS=1"
	.align	128
        .global         triton_poi_fused_cat_52
        .type           triton_poi_fused_cat_52,@function
        .size           triton_poi_fused_cat_52,(.L_x_1 - triton_poi_fused_cat_52)
        .other          triton_poi_fused_cat_52,@"STO_CUDA_ENTRY STV_DEFAULT"
triton_poi_fused_cat_52:
.text.triton_poi_fused_cat_52:
[----:B------:R-:W0:Y:S02]  /*0000*/  LDC R1, c[0x0][0x28] ;  /* 0x00000a00ff017b82 */ /* 0x000e240000000800 */
[----:B------:R-:W1:Y:S01]  /*0010*/  S2R R18, SR_TID.X ;  /* 0x0000000000127919 */ /* 0x000e620000002100 */
[----:B------:R-:W2:Y:S01]  /*0020*/  LDC.64 R8, c[0x0][0x210] ;  /* 0x00008400ff087b82 */ /* 0x000ea20000000a00 */
[----:B------:R-:W-:Y:S01]  /*0030*/  CS2R R6, SRZ ;  /* 0x0000000000067805 */ /* 0x000fe2000001ff00 */
[----:B------:R-:W-:Y:S01]  /*0040*/  ULDC.64 UR6, c[0x0][0x208] ;  /* 0x0000820000067ab9 */ /* 0x000fe20000000a00 */
[----:B------:R-:W3:Y:S01]  /*0050*/  S2R R3, SR_CTAID.X ;  /* 0x0000000000037919 */ /* 0x000ee20000002500 */
[----:B------:R-:W4:Y:S01]  /*0060*/  S2R R17, SR_CTAID.Y ;  /* 0x0000000000117919 */ /* 0x000f220000002600 */
[----:B------:R-:W-:Y:S02]  /*0070*/  CS2R R10, SRZ ;  /* 0x00000000000a7805 */ /* 0x000fe4000001ff00 */
[----:B-1----:R-:W-:Y:S01]  /*0080*/  SHF.R.U32.HI R0, RZ, 0x3, R18 ;  /* 0x00000003ff007819 */ /* 0x002fe20000011612 */
[----:B------:R-:W-:Y:S02]  /*0090*/  IMAD.SHL.U32 R16, R18, 0x4, RZ ;  /* 0x0000000412107824 */ /* 0x000fe400078e00ff */
[----:B---3--:R-:W-:Y:S01]  /*00a0*/  IMAD.SHL.U32 R3, R3, 0x20, RZ ;  /* 0x0000002003037824 */ /* 0x008fe200078e00ff */
[----:B------:R-:W-:Y:S01]  /*00b0*/  SGXT.U32 R0, R0, 0x4 ;  /* 0x000000040000781a */ /* 0x000fe20000000000 */
[----:B----4-:R-:W-:-:S03]  /*00c0*/  IMAD.SHL.U32 R19, R17, 0x20, RZ ;  /* 0x0000002011137824 */ /* 0x010fc600078e00ff */
[----:B------:R-:W-:Y:S02]  /*00d0*/  LOP3.LUT R5, R3, 0x1c, R16, 0xf8, !PT ;  /* 0x0000001c03057812 */ /* 0x000fe400078ef810 */
[----:B------:R-:W-:Y:S02]  /*00e0*/  LOP3.LUT R2, R19, R0, RZ, 0xfc, !PT ;  /* 0x0000000013027212 */ /* 0x000fe400078efcff */
[----:B------:R-:W-:Y:S02]  /*00f0*/  ISETP.GE.AND P0, PT, R5, 0x40, PT ;  /* 0x000000400500780c */ /* 0x000fe40003f06270 */
[----:B------:R-:W-:Y:S01]  /*0100*/  LOP3.LUT R4, R19, 0x10, R0, 0xfe, !PT ;  /* 0x0000001013047812 */ /* 0x000fe200078efe00 */
[----:B------:R-:W-:-:S04]  /*0110*/  IMAD R13, R2, 0x40, R5 ;  /* 0x00000040020d7824 */ /* 0x000fc800078e0205 */
[----:B------:R-:W-:Y:S01]  /*0120*/  IMAD R15, R4, 0x40, R5 ;  /* 0x00000040040f7824 */ /* 0x000fe200078e0205 */
[----:B------:R-:W-:Y:S01]  /*0130*/  CS2R R4, SRZ ;  /* 0x0000000000047805 */ /* 0x000fe2000001ff00 */
[----:B--2---:R-:W-:-:S04]  /*0140*/  IMAD.WIDE R12, R13, 0x4, R8 ;  /* 0x000000040d0c7825 */ /* 0x004fc800078e0208 */
[----:B------:R-:W-:Y:S01]  /*0150*/  IMAD.WIDE R14, R15, 0x4, R8 ;  /* 0x000000040f0e7825 */ /* 0x000fe200078e0208 */
[----:B------:R-:W-:Y:S01]  /*0160*/  CS2R R8, SRZ ;  /* 0x0000000000087805 */ /* 0x000fe2000001ff00 */
[----:B------:R1:W2:Y:S05]  /*0170*/  @!P0 LDG.E.EL.128 R4, desc[UR6][R12.64] ;  /* 0x000000060c048981 */ /* 0x0002aa000c2e1d00 */
[----:B------:R3:W4:Y:S01]  /*0180*/  @!P0 LDG.E.EL.128 R8, desc[UR6][R14.64] ;  /* 0x000000060e088981 */ /* 0x000722000c2e1d00 */
[----:B------:R-:W5:Y:S01]  /*0190*/  S2UR UR5, SR_CgaCtaId ;  /* 0x00000000000579c3 */ /* 0x000f620000008800 */
[C---:B------:R-:W-:Y:S01]  /*01a0*/  IMAD.SHL.U32 R2, R18.reuse, 0x80, RZ ;  /* 0x0000008012027824 */ /* 0x040fe200078e00ff */
[----:B------:R-:W-:Y:S01]  /*01b0*/  UMOV UR4, 0x400 ;  /* 0x0000040000047882 */ /* 0x000fe20000000000 */
[----:B------:R-:W-:Y:S01]  /*01c0*/  IMAD.SHL.U32 R18, R18, 0x2, RZ ;  /* 0x0000000212127824 */ /* 0x000fe200078e00ff */
[----:B------:R-:W-:-:S02]  /*01d0*/  SHF.R.S32.HI R17, RZ, 0x1a, R17 ;  /* 0x0000001aff117819 */ /* 0x000fc40000011411 */
[----:B------:R-:W-:Y:S02]  /*01e0*/  LOP3.LUT R21, R2, 0x380, RZ, 0xc0, !PT ;  /* 0x0000038002157812 */ /* 0x000fe400078ec0ff */
[----:B------:R-:W-:Y:S02]  /*01f0*/  LOP3.LUT R22, R18, 0xf0, RZ, 0xc0, !PT ;  /* 0x000000f012167812 */ /* 0x000fe400078ec0ff */
[C---:B-1----:R-:W-:Y:S02]  /*0200*/  LOP3.LUT R12, R21.reuse, 0x20, RZ, 0xfc, !PT ;  /* 0x00000020150c7812 */ /* 0x042fe400078efcff */
[C---:B------:R-:W-:Y:S02]  /*0210*/  LOP3.LUT R18, R21.reuse, 0x40, RZ, 0xfc, !PT ;  /* 0x0000004015127812 */ /* 0x040fe400078efcff */
[C---:B------:R-:W-:Y:S02]  /*0220*/  LOP3.LUT R2, R21.reuse, R0, RZ, 0xfc, !PT ;  /* 0x0000000015027212 */ /* 0x040fe400078efcff */
[----:B---3--:R-:W-:-:S02]  /*0230*/  LOP3.LUT R14, R21, 0x60, RZ, 0xfc, !PT ;  /* 0x00000060150e7812 */ /* 0x008fc400078efcff */
[----:B------:R-:W-:Y:S01]  /*0240*/  SGXT R17, R17, 0x1 ;  /* 0x000000011111781a */ /* 0x000fe20000000200 */
[----:B-----5:R-:W-:-:S06]  /*0250*/  UPRMT UR4, UR5, 0x654, UR4 ;  /* 0x0000065405047896 */ /* 0x020fcc0008000004 */
[----:B------:R-:W-:Y:S02]  /*0260*/  LEA.HI R21, R21, UR4, RZ, 0x1f ;  /* 0x0000000415157c11 */ /* 0x000fe4000f8ff8ff */
[----:B------:R-:W-:Y:S02]  /*0270*/  LEA.HI R13, R12, UR4, RZ, 0x1f ;  /* 0x000000040c0d7c11 */ /* 0x000fe4000f8ff8ff */
[----:B------:R-:W-:Y:S01]  /*0280*/  LEA.HI R15, R18, UR4, RZ, 0x1f ;  /* 0x00000004120f7c11 */ /* 0x000fe2000f8ff8ff */
[----:B------:R-:W-:Y:S01]  /*0290*/  IMAD R21, R2, 0x4, R21 ;  /* 0x0000000402157824 */ /* 0x000fe200078e0215 */
[----:B------:R-:W-:Y:S01]  /*02a0*/  LEA.HI R25, R14, UR4, RZ, 0x1f ;  /* 0x000000040e197c11 */ /* 0x000fe2000f8ff8ff */
[C---:B------:R-:W-:Y:S02]  /*02b0*/  IMAD R18, R2.reuse, 0x4, R13 ;  /* 0x0000000402127824 */ /* 0x040fe400078e020d */
[C---:B------:R-:W-:Y:S02]  /*02c0*/  IMAD R23, R2.reuse, 0x4, R15 ;  /* 0x0000000402177824 */ /* 0x040fe400078e020f */
[----:B------:R-:W-:Y:S01]  /*02d0*/  IMAD R20, R2, 0x4, R25 ;  /* 0x0000000402147824 */ /* 0x000fe200078e0219 */
[----:B------:R-:W-:Y:S01]  /*02e0*/  LOP3.LUT R2, R16, 0x1fc, RZ, 0xc0, !PT ;  /* 0x000001fc10027812 */ /* 0x000fe200078ec0ff */
[----:B------:R-:W-:Y:S01]  /*02f0*/  VIADD R13, R22, UR4 ;  /* 0x00000004160d7c36 */ /* 0x000fe20008000000 */
[----:B------:R-:W-:-:S03]  /*0300*/  LOP3.LUT R16, R19, 0x1c, R16, 0xf8, !PT ;  /* 0x0000001c13107812 */ /* 0x000fc600078ef810 */
[----:B------:R-:W-:Y:S01]  /*0310*/  IMAD R13, R2, 0x4, R13 ;  /* 0x00000004020d7824 */ /* 0x000fe200078e020d */
[----:B------:R-:W-:Y:S01]  /*0320*/  LEA.HI R17, R17, R16, RZ, 0xb ;  /* 0x0000001011117211 */ /* 0x000fe200078f58ff */
[----:B--2---:R-:W-:Y:S04]  /*0330*/  STS [R21], R4 ;  /* 0x0000000415007388 */ /* 0x004fe80000000800 */
[----:B------:R1:W-:Y:S04]  /*0340*/  STS [R18+0x80], R5 ;  /* 0x0000800512007388 */ /* 0x0003e80000000800 */
[----:B------:R2:W-:Y:S04]  /*0350*/  STS [R23+0x100], R6 ;  /* 0x0001000617007388 */ /* 0x0005e80000000800 */
[----:B------:R3:W-:Y:S01]  /*0360*/  STS [R20+0x180], R7 ;  /* 0x0001800714007388 */ /* 0x0007e20000000800 */
[----:B-1----:R-:W1:Y:S03]  /*0370*/  LDC.64 R4, c[0x0][0x218] ;  /* 0x00008600ff047b82 */ /* 0x002e660000000a00 */
[----:B----4-:R4:W-:Y:S01]  /*0380*/  STS [R21+0x40], R8 ;  /* 0x0000400815007388 */ /* 0x0109e20000000800 */
[C---:B--2---:R-:W-:Y:S01]  /*0390*/  IMAD.SHL.U32 R6, R17.reuse, 0x40, RZ ;  /* 0x0000004011067824 */ /* 0x044fe200078e00ff */
[----:B------:R-:W-:-:S02]  /*03a0*/  LOP3.LUT R17, R17, 0xfffff800, RZ, 0xc0, !PT ;  /* 0xfffff80011117812 */ /* 0x000fc400078ec0ff */
[----:B------:R-:W-:Y:S02]  /*03b0*/  STS [R18+0xc0], R9 ;  /* 0x0000c00912007388 */ /* 0x000fe40000000800 */
[----:B---3--:R-:W-:Y:S02]  /*03c0*/  LOP3.LUT R7, R6, 0xfffe0000, RZ, 0xc0, !PT ;  /* 0xfffe000006077812 */ /* 0x008fe400078ec0ff */
[----:B------:R-:W-:Y:S01]  /*03d0*/  STS [R23+0x140], R10 ;  /* 0x0001400a17007388 */ /* 0x000fe20000000800 */
[----:B------:R-:W-:Y:S02]  /*03e0*/  LOP3.LUT R6, R3, R0, RZ, 0xfc, !PT ;  /* 0x0000000003067212 */ /* 0x000fe400078efcff */
[----:B------:R-:W-:Y:S01]  /*03f0*/  LOP3.LUT R0, R3, 0x10, R0, 0xfe, !PT ;  /* 0x0000001003007812 */ /* 0x000fe200078efe00 */
[----:B------:R-:W-:Y:S01]  /*0400*/  STS [R20+0x1c0], R11 ;  /* 0x0001c00b14007388 */ /* 0x000fe20000000800 */
[----:B----4-:R-:W-:Y:S02]  /*0410*/  LOP3.LUT R8, R2, 0x200, RZ, 0xfc, !PT ;  /* 0x0000020002087812 */ /* 0x010fe400078efcff */
[----:B------:R-:W-:Y:S01]  /*0420*/  IADD3 R17, R7, R16, -R17 ;  /* 0x0000001007117210 */ /* 0x000fe20007ffe811 */
[----:B------:R-:W-:Y:S01]  /*0430*/  BAR.SYNC.DEFER_BLOCKING 0x0 ;  /* 0x0000000000007b1d */ /* 0x000fe20000010000 */
[----:B------:R-:W-:-:S02]  /*0440*/  ISETP.GE.AND P1, PT, R6, 0x40, PT ;  /* 0x000000400600780c */ /* 0x000fc40003f26270 */
[----:B------:R-:W-:Y:S01]  /*0450*/  ISETP.GE.AND P0, PT, R0, 0x40, PT ;  /* 0x000000400000780c */ /* 0x000fe20003f06270 */
[----:B------:R-:W-:Y:S01]  /*0460*/  IMAD R7, R6, 0x800, R17 ;  /* 0x0000080006077824 */ /* 0x000fe200078e0211 */
[----:B------:R-:W-:-:S03]  /*0470*/  SHF.R.U32.HI R8, RZ, 0x1, R8 ;  /* 0x00000001ff087819 */ /* 0x000fc60000011608 */
[----:B-1----:R-:W-:Y:S01]  /*0480*/  IMAD.WIDE R6, R7, 0x4, R4 ;  /* 0x0000000407067825 */ /* 0x002fe200078e0204 */
[----:B------:R-:W-:-:S05]  /*0490*/  LOP3.LUT R8, R8, 0x1f0, RZ, 0xc0, !PT ;  /* 0x000001f008087812 */ /* 0x000fca00078ec0ff */
[----:B------:R-:W-:-:S04]  /*04a0*/  VIADD R3, R8, UR4 ;  /* 0x0000000408037c36 */ /* 0x000fc80008000000 */
[----:B------:R-:W-:Y:S01]  /*04b0*/  IMAD R3, R2, 0x4, R3 ;  /* 0x0000000402037824 */ /* 0x000fe200078e0203 */
[----:B------:R-:W1:Y:S04]  /*04c0*/  LDS.128 R12, [R13] ;  /* 0x000000000d0c7984 */ /* 0x000e680000000c00 */
[----:B-1----:R1:W-:Y:S01]  /*04d0*/  @!P1 STG.E.128 desc[UR6][R6.64], R12 ;  /* 0x0000000c06009986 */ /* 0x0023e2000c101d06 */
[----:B------:R-:W-:Y:S05]  /*04e0*/  @P0 EXIT ;  /* 0x000000000000094d */ /* 0x000fea0003800000 */
[----:B------:R-:W0:Y:S01]  /*04f0*/  LDS.128 R8, [R3+0x800] ;  /* 0x0008000003087984 */ /* 0x000e220000000c00 */
[----:B------:R-:W-:-:S04]  /*0500*/  IMAD R17, R0, 0x800, R17 ;  /* 0x0000080000117824 */ /* 0x000fc800078e0211 */
[----:B------:R-:W-:-:S05]  /*0510*/  IMAD.WIDE R4, R17, 0x4, R4 ;  /* 0x0000000411047825 */ /* 0x000fca00078e0204 */
[----:B0-----:R-:W-:Y:S01]  /*0520*/  STG.E.128 desc[UR6][R4.64], R8 ;  /* 0x0000000804007986 */ /* 0x001fe2000c101d06 */
[----:B------:R-:W-:Y:S05]  /*0530*/  EXIT ;  /* 0x000000000000794d */ /* 0x000fea0003800000 */
.L_x_0:
[----:B------:R-:W-:-:S00]  /*0540*/  BRA `(.L_x_0) ;  /* 0xfffffffc00fc7947 */ /* 0x000fc0000383ffff */
[----:B------:R-:W-:-:S00]  /*0550*/  NOP ;  /* 0x0000000000007918 */ /* 0x000fc00000000000 */
        /* <DEDUP_REMOVED lines=10> */
.L_x_1:


//--------------------- .nv.shared.triton_poi_fused_cat_52 --------------------------
	.section	.nv.shared.triton_poi_fused_cat_52,"aw",@nobits
	.sectionflags	@""
	.align	16
	.zero		1024


//--------------------- .nv.constant0.triton_poi_fused_cat_52 --------------------------
	.section	.nv.constant0.triton_poi_fused_cat_52,"a",@progbits
	.sectionflags	@""
	.align	4
.nv.constant0.triton_poi_fused_cat_52:
	.zero		552
